//
// Generated by NVIDIA NVVM Compiler
//
// Compiler Build ID: CL-36424714
// Cuda compilation tools, release 13.0, V13.0.88
// Based on NVVM 20.0.0
//

.version 9.0
.target sm_100
.address_size 64

	// .globl	accumulate_gradient_kernel

.visible .entry accumulate_gradient_kernel(
	.param .u64 .ptr .align 1 accumulate_gradient_kernel_param_0,
	.param .u64 .ptr .align 1 accumulate_gradient_kernel_param_1,
	.param .u64 .ptr .align 1 accumulate_gradient_kernel_param_2,
	.param .u64 .ptr .align 1 accumulate_gradient_kernel_param_3,
	.param .u64 .ptr .align 1 accumulate_gradient_kernel_param_4,
	.param .u64 .ptr .align 1 accumulate_gradient_kernel_param_5,
	.param .u64 .ptr .align 1 accumulate_gradient_kernel_param_6,
	.param .u64 .ptr .align 1 accumulate_gradient_kernel_param_7,
	.param .u32 accumulate_gradient_kernel_param_8
)
{
	.reg .pred 	%p<2>;
	.reg .b32 	%r<11>;
	.reg .b64 	%rd<34>;
	.reg .b64 	%fd<79>;

	ld.param.u64 	%rd2, [accumulate_gradient_kernel_param_1];
	ld.param.u64 	%rd4, [accumulate_gradient_kernel_param_3];
	ld.param.u64 	%rd5, [accumulate_gradient_kernel_param_4];
	ld.param.u64 	%rd6, [accumulate_gradient_kernel_param_5];
	ld.param.u64 	%rd8, [accumulate_gradient_kernel_param_7];
	ld.param.u32 	%r2, [accumulate_gradient_kernel_param_8];
	mov.u32 	%r3, %ctaid.x;
	mov.u32 	%r4, %ntid.x;
	mov.u32 	%r5, %tid.x;
	mad.lo.s32 	%r1, %r3, %r4, %r5;
	setp.ge.s32 	%p1, %r1, %r2;
	@%p1 bra 	$L__BB0_2;
	ld.param.u64 	%rd33, [accumulate_gradient_kernel_param_6];
	ld.param.u64 	%rd32, [accumulate_gradient_kernel_param_2];
	ld.param.u64 	%rd31, [accumulate_gradient_kernel_param_0];
	cvta.to.global.u64 	%rd9, %rd33;
	cvta.to.global.u64 	%rd10, %rd8;
	cvta.to.global.u64 	%rd11, %rd31;
	cvta.to.global.u64 	%rd12, %rd2;
	cvta.to.global.u64 	%rd13, %rd32;
	cvta.to.global.u64 	%rd14, %rd6;
	cvta.to.global.u64 	%rd15, %rd5;
	cvta.to.global.u64 	%rd16, %rd4;
	mul.wide.s32 	%rd17, %r1, 8;
	add.s64 	%rd18, %rd9, %rd17;
	ld.global.u32 	%r6, [%rd18];
	add.s64 	%rd19, %rd10, %rd17;
	ld.global.u32 	%r7, [%rd19];
	shl.b32 	%r8, %r7, 1;
	mul.wide.s32 	%rd20, %r8, 8;
	add.s64 	%rd21, %rd11, %rd20;
	ld.global.f64 	%fd1, [%rd21];
	add.s64 	%rd22, %rd12, %rd17;
	ld.global.f64 	%fd2, [%rd22];
	mul.f64 	%fd3, %fd1, %fd2;
	ld.global.f64 	%fd4, [%rd21+8];
	add.s64 	%rd23, %rd13, %rd17;
	ld.global.f64 	%fd5, [%rd23];
	mul.f64 	%fd6, %fd4, %fd5;
	sub.f64 	%fd7, %fd3, %fd6;
	add.f64 	%fd8, %fd7, %fd7;
	shl.b32 	%r9, %r6, 1;
	mul.wide.s32 	%rd24, %r9, 8;
	add.s64 	%rd25, %rd14, %rd24;
	ld.global.f64 	%fd9, [%rd25];
	sub.f64 	%fd10, %fd9, %fd8;
	st.global.f64 	[%rd25], %fd10;
	add.s64 	%rd26, %rd11, %rd24;
	ld.global.f64 	%fd11, [%rd26];
	ld.global.f64 	%fd12, [%rd22];
	ld.global.f64 	%fd13, [%rd26+8];
	ld.global.f64 	%fd14, [%rd23];
	mul.f64 	%fd15, %fd13, %fd14;
	fma.rn.f64 	%fd16, %fd11, %fd12, %fd15;
	add.f64 	%fd17, %fd16, %fd16;
	add.s64 	%rd27, %rd14, %rd20;
	ld.global.f64 	%fd18, [%rd27];
	sub.f64 	%fd19, %fd18, %fd17;
	st.global.f64 	[%rd27], %fd19;
	ld.global.f64 	%fd20, [%rd21+8];
	ld.global.f64 	%fd21, [%rd22];
	ld.global.f64 	%fd22, [%rd21];
	ld.global.f64 	%fd23, [%rd23];
	mul.f64 	%fd24, %fd22, %fd23;
	fma.rn.f64 	%fd25, %fd20, %fd21, %fd24;
	add.f64 	%fd26, %fd25, %fd25;
	ld.global.f64 	%fd27, [%rd25+8];
	sub.f64 	%fd28, %fd27, %fd26;
	st.global.f64 	[%rd25+8], %fd28;
	ld.global.f64 	%fd29, [%rd26+8];
	ld.global.f64 	%fd30, [%rd22];
	mul.f64 	%fd31, %fd29, %fd30;
	ld.global.f64 	%fd32, [%rd26];
	ld.global.f64 	%fd33, [%rd23];
	mul.f64 	%fd34, %fd32, %fd33;
	sub.f64 	%fd35, %fd31, %fd34;
	add.f64 	%fd36, %fd35, %fd35;
	ld.global.f64 	%fd37, [%rd27+8];
	sub.f64 	%fd38, %fd37, %fd36;
	st.global.f64 	[%rd27+8], %fd38;
	ld.global.f64 	%fd39, [%rd26];
	ld.global.f64 	%fd40, [%rd21];
	ld.global.f64 	%fd41, [%rd26+8];
	ld.global.f64 	%fd42, [%rd21+8];
	mul.f64 	%fd43, %fd41, %fd42;
	fma.rn.f64 	%fd44, %fd39, %fd40, %fd43;
	mul.f64 	%fd45, %fd40, %fd41;
	mul.f64 	%fd46, %fd42, %fd39;
	sub.f64 	%fd47, %fd45, %fd46;
	shl.b32 	%r10, %r1, 1;
	mul.wide.s32 	%rd28, %r10, 8;
	add.s64 	%rd29, %rd15, %rd28;
	ld.global.f64 	%fd48, [%rd29];
	add.f64 	%fd49, %fd48, %fd48;
	add.s64 	%rd30, %rd16, %rd17;
	ld.global.f64 	%fd50, [%rd30];
	mul.f64 	%fd51, %fd49, %fd50;
	mul.f64 	%fd52, %fd47, %fd47;
	fma.rn.f64 	%fd53, %fd44, %fd44, %fd52;
	div.rn.f64 	%fd54, %fd51, %fd53;
	mul.f64 	%fd55, %fd44, %fd40;
	mul.f64 	%fd56, %fd47, %fd42;
	sub.f64 	%fd57, %fd55, %fd56;
	ld.global.f64 	%fd58, [%rd25];
	fma.rn.f64 	%fd59, %fd54, %fd57, %fd58;
	st.global.f64 	[%rd25], %fd59;
	ld.global.f64 	%fd60, [%rd26];
	ld.global.f64 	%fd61, [%rd26+8];
	mul.f64 	%fd62, %fd47, %fd61;
	fma.rn.f64 	%fd63, %fd44, %fd60, %fd62;
	ld.global.f64 	%fd64, [%rd27];
	fma.rn.f64 	%fd65, %fd54, %fd63, %fd64;
	st.global.f64 	[%rd27], %fd65;
	ld.global.f64 	%fd66, [%rd21+8];
	ld.global.f64 	%fd67, [%rd21];
	mul.f64 	%fd68, %fd47, %fd67;
	fma.rn.f64 	%fd69, %fd44, %fd66, %fd68;
	ld.global.f64 	%fd70, [%rd25+8];
	fma.rn.f64 	%fd71, %fd54, %fd69, %fd70;
	st.global.f64 	[%rd25+8], %fd71;
	ld.global.f64 	%fd72, [%rd26+8];
	mul.f64 	%fd73, %fd44, %fd72;
	ld.global.f64 	%fd74, [%rd26];
	mul.f64 	%fd75, %fd47, %fd74;
	sub.f64 	%fd76, %fd73, %fd75;
	ld.global.f64 	%fd77, [%rd27+8];
	fma.rn.f64 	%fd78, %fd54, %fd76, %fd77;
	st.global.f64 	[%rd27+8], %fd78;
$L__BB0_2:
	ret;

}


// ===== COMPILED SASS (sm_100) =====

	.target	sm_100

	.elftype	@"ET_EXEC"


//--------------------- .note.nv.tkinfo           --------------------------
	.section	.note.nv.tkinfo,"",@"SHT_NOTE"
	.sectionflags	@"SHF_NOTE_NV_TKINFO"
	.tkinfo
        /*0018*/ 	.word	0x00000002
        /*0030*/ 	.string	""
        /*0030*/ 	.string	"ptxas"
        /*0030*/ 	.string	"Cuda compilation tools, release 13.0, V13.0.88"
        /*0030*/ 	.string	"Build cuda_13.0.r13.0/compiler.36424714_0"
        /*0030*/ 	.string	"-arch sm_100 -m 64 "



//--------------------- .note.nv.cuinfo           --------------------------
	.section	.note.nv.cuinfo,"",@"SHT_NOTE"
	.sectionflags	@"SHF_NOTE_NV_CUINFO"
        /*0018*/ 	.short	0x0002
        /*001a*/ 	.short	0x0064
        /*001c*/ 	.short	0x0082
	.zero		2


//--------------------- .nv.info                  --------------------------
	.section	.nv.info,"",@"SHT_CUDA_INFO"
	.align	4


	//----- nvinfo : EIATTR_REGCOUNT
	.align		4
        /*0000*/ 	.byte	0x04, 0x2f
        /*0002*/ 	.short	(.L_1 - .L_0)
	.align		4
.L_0:
        /*0004*/ 	.word	index@(accumulate_gradient_kernel)
        /*0008*/ 	.word	0x00000026


	//----- nvinfo : EIATTR_FRAME_SIZE
	.align		4
.L_1:
        /*000c*/ 	.byte	0x04, 0x11
        /*000e*/ 	.short	(.L_3 - .L_2)
	.align		4
.L_2:
        /*0010*/ 	.word	index@($__internal_0_$__cuda_sm20_div_rn_f64_full)
        /*0014*/ 	.word	0x00000000


	//----- nvinfo : EIATTR_FRAME_SIZE
	.align		4
.L_3:
        /*0018*/ 	.byte	0x04, 0x11
        /*001a*/ 	.short	(.L_5 - .L_4)
	.align		4
.L_4:
        /*001c*/ 	.word	index@(accumulate_gradient_kernel)
        /*0020*/ 	.word	0x00000000


	//----- nvinfo : EIATTR_MIN_STACK_SIZE
	.align		4
.L_5:
        /*0024*/ 	.byte	0x04, 0x12
        /*0026*/ 	.short	(.L_7 - .L_6)
	.align		4
.L_6:
        /*0028*/ 	.word	index@(accumulate_gradient_kernel)
        /*002c*/ 	.word	0x00000000
.L_7:


//--------------------- .nv.compat                --------------------------
	.section	.nv.compat,"",@"SHT_CUDA_COMPAT_INFO"
	.align	4
        /*0000*/ 	.byte	0x02, 0x09, 0x00, 0x00, 0x02, 0x02, 0x01, 0x00, 0x02, 0x05, 0x05, 0x00, 0x03, 0x07, 0x01, 0x01
        /*0010*/ 	.byte	0x02, 0x03, 0x00, 0x00, 0x02, 0x06, 0x01, 0x00, 0x04, 0x0b, 0x08, 0x00, 0x01, 0x00, 0x00, 0x00
        /*0020*/ 	.byte	0x00, 0x00, 0x00, 0x00


//--------------------- .nv.info.accumulate_gradient_kernel --------------------------
	.section	.nv.info.accumulate_gradient_kernel,"",@"SHT_CUDA_INFO"
	.sectionflags	@""
	.align	4


	//----- nvinfo : EIATTR_CUDA_API_VERSION
	.align		4
        /*0000*/ 	.byte	0x04, 0x37
        /*0002*/ 	.short	(.L_9 - .L_8)
.L_8:
        /*0004*/ 	.word	0x00000082


	//----- nvinfo : EIATTR_KPARAM_INFO
	.align		4
.L_9:
        /*0008*/ 	.byte	0x04, 0x17
        /*000a*/ 	.short	(.L_11 - .L_10)
.L_10:
        /*000c*/ 	.word	0x00000000
        /*0010*/ 	.short	0x0008
        /*0012*/ 	.short	0x0040
        /*0014*/ 	.byte	0x00, 0xf0, 0x11, 0x00


	//----- nvinfo : EIATTR_KPARAM_INFO
	.align		4
.L_11:
        /*0018*/ 	.byte	0x04, 0x17
        /*001a*/ 	.short	(.L_13 - .L_12)
.L_12:
        /*001c*/ 	.word	0x00000000
        /*0020*/ 	.short	0x0007
        /*0022*/ 	.short	0x0038
        /*0024*/ 	.byte	0x00, 0xf5, 0x21, 0x00


	//----- nvinfo : EIATTR_KPARAM_INFO
	.align		4
.L_13:
        /*0028*/ 	.byte	0x04, 0x17
        /*002a*/ 	.short	(.L_15 - .L_14)
.L_14:
        /*002c*/ 	.word	0x00000000
        /*0030*/ 	.short	0x0006
        /*0032*/ 	.short	0x0030
        /*0034*/ 	.byte	0x00, 0xf5, 0x21, 0x00


	//----- nvinfo : EIATTR_KPARAM_INFO
	.align		4
.L_15:
        /*0038*/ 	.byte	0x04, 0x17
        /*003a*/ 	.short	(.L_17 - .L_16)
.L_16:
        /*003c*/ 	.word	0x00000000
        /*0040*/ 	.short	0x0005
        /*0042*/ 	.short	0x0028
        /*0044*/ 	.byte	0x00, 0xf5, 0x21, 0x00


	//----- nvinfo : EIATTR_KPARAM_INFO
	.align		4
.L_17:
        /*0048*/ 	.byte	0x04, 0x17
        /*004a*/ 	.short	(.L_19 - .L_18)
.L_18:
        /*004c*/ 	.word	0x00000000
        /*0050*/ 	.short	0x0004
        /*0052*/ 	.short	0x0020
        /*0054*/ 	.byte	0x00, 0xf5, 0x21, 0x00


	//----- nvinfo : EIATTR_KPARAM_INFO
	.align		4
.L_19:
        /*0058*/ 	.byte	0x04, 0x17
        /*005a*/ 	.short	(.L_21 - .L_20)
.L_20:
        /*005c*/ 	.word	0x00000000
        /*0060*/ 	.short	0x0003
        /*0062*/ 	.short	0x0018
        /*0064*/ 	.byte	0x00, 0xf5, 0x21, 0x00


	//----- nvinfo : EIATTR_KPARAM_INFO
	.align		4
.L_21:
        /*0068*/ 	.byte	0x04, 0x17
        /*006a*/ 	.short	(.L_23 - .L_22)
.L_22:
        /*006c*/ 	.word	0x00000000
        /*0070*/ 	.short	0x0002
        /*0072*/ 	.short	0x0010
        /*0074*/ 	.byte	0x00, 0xf5, 0x21, 0x00


	//----- nvinfo : EIATTR_KPARAM_INFO
	.align		4
.L_23:
        /*0078*/ 	.byte	0x04, 0x17
        /*007a*/ 	.short	(.L_25 - .L_24)
.L_24:
        /*007c*/ 	.word	0x00000000
        /*0080*/ 	.short	0x0001
        /*0082*/ 	.short	0x0008
        /*0084*/ 	.byte	0x00, 0xf5, 0x21, 0x00


	//----- nvinfo : EIATTR_KPARAM_INFO
	.align		4
.L_25:
        /*0088*/ 	.byte	0x04, 0x17
        /*008a*/ 	.short	(.L_27 - .L_26)
.L_26:
        /*008c*/ 	.word	0x00000000
        /*0090*/ 	.short	0x0000
        /*0092*/ 	.short	0x0000
        /*0094*/ 	.byte	0x00, 0xf5, 0x21, 0x00


	//----- nvinfo : EIATTR_SPARSE_MMA_MASK
	.align		4
.L_27:
        /*0098*/ 	.byte	0x03, 0x50
        /*009a*/ 	.short	0x0000


	//----- nvinfo : EIATTR_MAXREG_COUNT
	.align		4
        /*009c*/ 	.byte	0x03, 0x1b
        /*009e*/ 	.short	0x00ff


	//----- nvinfo : EIATTR_MERCURY_ISA_VERSION
	.align		4
        /*00a0*/ 	.byte	0x03, 0x5f
        /*00a2*/ 	.short	0x0101


	//----- nvinfo : EIATTR_VRC_CTA_INIT_COUNT
	.align		4
        /*00a4*/ 	.byte	0x02, 0x4a
	.zero		1
	.zero		1


	//----- nvinfo : EIATTR_EXIT_INSTR_OFFSETS
	.align		4
        /*00a8*/ 	.byte	0x04, 0x1c
        /*00aa*/ 	.short	(.L_29 - .L_28)


	//   ....[0]....
.L_28:
        /*00ac*/ 	.word	0x00000070


	//   ....[1]....
        /*00b0*/ 	.word	0x00000840


	//----- nvinfo : EIATTR_CRS_STACK_SIZE
	.align		4
.L_29:
        /*00b4*/ 	.byte	0x04, 0x1e
        /*00b6*/ 	.short	(.L_31 - .L_30)
.L_30:
        /*00b8*/ 	.word	0x00000000


	//----- nvinfo : EIATTR_CBANK_PARAM_SIZE
	.align		4
.L_31:
        /*00bc*/ 	.byte	0x03, 0x19
        /*00be*/ 	.short	0x0044


	//----- nvinfo : EIATTR_PARAM_CBANK
	.align		4
        /*00c0*/ 	.byte	0x04, 0x0a
        /*00c2*/ 	.short	(.L_33 - .L_32)
	.align		4
.L_32:
        /*00c4*/ 	.word	index@(.nv.constant0.accumulate_gradient_kernel)
        /*00c8*/ 	.short	0x0380
        /*00ca*/ 	.short	0x0044


	//----- nvinfo : EIATTR_SW_WAR
	.align		4
.L_33:
        /*00cc*/ 	.byte	0x04, 0x36
        /*00ce*/ 	.short	(.L_35 - .L_34)
.L_34:
        /*00d0*/ 	.word	0x00000008
.L_35:


//--------------------- .nv.callgraph             --------------------------
	.section	.nv.callgraph,"",@"SHT_CUDA_CALLGRAPH"
	.align	4
	.sectionentsize	8
	.align		4
        /*0000*/ 	.word	0x00000000
	.align		4
        /*0004*/ 	.word	0xffffffff
	.align		4
        /*0008*/ 	.word	0x00000000
	.align		4
        /*000c*/ 	.word	0xfffffffe
	.align		4
        /*0010*/ 	.word	0x00000000
	.align		4
        /*0014*/ 	.word	0xfffffffd
	.align		4
        /*0018*/ 	.word	0x00000000
	.align		4
        /*001c*/ 	.word	0xfffffffc


//--------------------- .text.accumulate_gradient_kernel --------------------------
	.section	.text.accumulate_gradient_kernel,"ax",@progbits
	.align	128
        .global         accumulate_gradient_kernel
        .type           accumulate_gradient_kernel,@function
        .size           accumulate_gradient_kernel,(.L_x_8 - accumulate_gradient_kernel)
        .other          accumulate_gradient_kernel,@"STO_CUDA_ENTRY STV_DEFAULT"
accumulate_gradient_kernel:
.text.accumulate_gradient_kernel:
[----:B------:R-:W-:Y:S01]  /*0000*/  LDC R1, c[0x0][0x37c] ;  /* 0x0000df00ff017b82 */ /* 0x000fe20000000800 */
[----:B------:R-:W0:Y:S07]  /*0010*/  S2R R3, SR_TID.X ;  /* 0x0000000000037919 */ /* 0x000e2e0000002100 */
[----:B------:R-:W0:Y:S01]  /*0020*/  S2UR UR4, SR_CTAID.X ;  /* 0x00000000000479c3 */ /* 0x000e220000002500 */
[----:B------:R-:W1:Y:S07]  /*0030*/  LDCU UR5, c[0x0][0x3c0] ;  /* 0x00007800ff0577ac */ /* 0x000e6e0008000800 */
[----:B------:R-:W0:Y:S02]  /*0040*/  LDC R0, c[0x0][0x360] ;  /* 0x0000d800ff007b82 */ /* 0x000e240000000800 */
[----:B0-----:R-:W-:-:S05]  /*0050*/  IMAD R0, R0, UR4, R3 ;  /* 0x0000000400007c24 */ /* 0x001fca000f8e0203 */
[----:B-1----:R-:W-:-:S13]  /*0060*/  ISETP.GE.AND P0, PT, R0, UR5, PT ;  /* 0x0000000500007c0c */ /* 0x002fda000bf06270 */
[----:B------:R-:W-:Y:S05]  /*0070*/  @P0 EXIT ;  /* 0x000000000000094d */ /* 0x000fea0003800000 */
[----:B------:R-:W0:Y:S01]  /*0080*/  LDC.64 R2, c[0x0][0x3b8] ;  /* 0x0000ee00ff027b82 */ /* 0x000e220000000a00 */
[----:B------:R-:W1:Y:S07]  /*0090*/  LDCU.64 UR4, c[0x0][0x358] ;  /* 0x00006b00ff0477ac */ /* 0x000e6e0008000a00 */
[----:B------:R-:W2:Y:S08]  /*00a0*/  LDC.64 R8, c[0x0][0x3b0] ;  /* 0x0000ec00ff087b82 */ /* 0x000eb00000000a00 */
[----:B------:R-:W3:Y:S01]  /*00b0*/  LDC.64 R4, c[0x0][0x390] ;  /* 0x0000e400ff047b82 */ /* 0x000ee20000000a00 */
[----:B0-----:R-:W-:-:S07]  /*00c0*/  IMAD.WIDE R2, R0, 0x8, R2 ;  /* 0x0000000800027825 */ /* 0x001fce00078e0202 */
[----:B------:R-:W0:Y:S01]  /*00d0*/  LDC.64 R20, c[0x0][0x380] ;  /* 0x0000e000ff147b82 */ /* 0x000e220000000a00 */
[----:B-1----:R-:W4:Y:S01]  /*00e0*/  LDG.E R2, desc[UR4][R2.64] ;  /* 0x0000000402027981 */ /* 0x002f22000c1e1900 */
[----:B--2---:R-:W-:-:S06]  /*00f0*/  IMAD.WIDE R8, R0, 0x8, R8 ;  /* 0x0000000800087825 */ /* 0x004fcc00078e0208 */
[----:B------:R-:W1:Y:S01]  /*0100*/  LDC.64 R10, c[0x0][0x388] ;  /* 0x0000e200ff0a7b82 */ /* 0x000e620000000a00 */
[----:B------:R-:W2:Y:S01]  /*0110*/  LDG.E R6, desc[UR4][R8.64] ;  /* 0x0000000408067981 */ /* 0x000ea2000c1e1900 */
[----:B---3--:R-:W-:-:S06]  /*0120*/  IMAD.WIDE R4, R0, 0x8, R4 ;  /* 0x0000000800047825 */ /* 0x008fcc00078e0204 */
[----:B------:R-:W3:Y:S01]  /*0130*/  LDC.64 R18, c[0x0][0x3a8] ;  /* 0x0000ea00ff127b82 */ /* 0x000ee20000000a00 */
[----:B------:R-:W5:Y:S01]  /*0140*/  LDG.E.64 R14, desc[UR4][R4.64] ;  /* 0x00000004040e7981 */ /* 0x000f62000c1e1b00 */
[----:B----4-:R-:W-:-:S04]  /*0150*/  IMAD.SHL.U32 R7, R2, 0x2, RZ ;  /* 0x0000000202077824 */ /* 0x010fc800078e00ff */
[----:B0-----:R-:W-:-:S05]  /*0160*/  IMAD.WIDE R24, R7, 0x8, R20 ;  /* 0x0000000807187825 */ /* 0x001fca00078e0214 */
[----:B------:R-:W5:Y:S01]  /*0170*/  LDG.E.64 R12, desc[UR4][R24.64+0x8] ;  /* 0x00000804180c7981 */ /* 0x000f62000c1e1b00 */
[----:B-1----:R-:W-:-:S03]  /*0180*/  IMAD.WIDE R2, R0, 0x8, R10 ;  /* 0x0000000800027825 */ /* 0x002fc600078e020a */
[----:B------:R-:W4:Y:S04]  /*0190*/  LDG.E.64 R8, desc[UR4][R24.64] ;  /* 0x0000000418087981 */ /* 0x000f28000c1e1b00 */
[----:B------:R-:W4:Y:S01]  /*01a0*/  LDG.E.64 R10, desc[UR4][R2.64] ;  /* 0x00000004020a7981 */ /* 0x000f22000c1e1b00 */
[----:B--2---:R-:W-:-:S04]  /*01b0*/  IMAD.SHL.U32 R27, R6, 0x2, RZ ;  /* 0x00000002061b7824 */ /* 0x004fc800078e00ff */
[----:B---3--:R-:W-:-:S05]  /*01c0*/  IMAD.WIDE R22, R27, 0x8, R18 ;  /* 0x000000081b167825 */ /* 0x008fca00078e0212 */
[----:B------:R-:W2:Y:S01]  /*01d0*/  LDG.E.64 R16, desc[UR4][R22.64] ;  /* 0x0000000416107981 */ /* 0x000ea2000c1e1b00 */
[----:B------:R-:W-:-:S04]  /*01e0*/  IMAD.WIDE R20, R27, 0x8, R20 ;  /* 0x000000081b147825 */ /* 0x000fc800078e0214 */
[----:B------:R-:W-:Y:S01]  /*01f0*/  IMAD.WIDE R18, R7, 0x8, R18 ;  /* 0x0000000807127825 */ /* 0x000fe200078e0212 */
[----:B-----5:R-:W-:-:S08]  /*0200*/  DMUL R12, R12, R14 ;  /* 0x0000000e0c0c7228 */ /* 0x020fd00000000000 */
[----:B----4-:R-:W-:-:S08]  /*0210*/  DFMA R8, R8, R10, -R12 ;  /* 0x0000000a0808722b */ /* 0x010fd0000000080c */
[----:B------:R-:W-:-:S08]  /*0220*/  DADD R8, R8, R8 ;  /* 0x0000000008087229 */ /* 0x000fd00000000008 */
[----:B--2---:R-:W-:-:S07]  /*0230*/  DADD R8, -R8, R16 ;  /* 0x0000000008087229 */ /* 0x004fce0000000110 */
[----:B------:R0:W-:Y:S04]  /*0240*/  STG.E.64 desc[UR4][R22.64], R8 ;  /* 0x0000000816007986 */ /* 0x0001e8000c101b04 */
[----:B------:R-:W2:Y:S04]  /*0250*/  LDG.E.64 R14, desc[UR4][R20.64+0x8] ;  /* 0x00000804140e7981 */ /* 0x000ea8000c1e1b00 */
[----:B------:R-:W2:Y:S04]  /*0260*/  LDG.E.64 R16, desc[UR4][R4.64] ;  /* 0x0000000404107981 */ /* 0x000ea8000c1e1b00 */
[----:B------:R-:W3:Y:S04]  /*0270*/  LDG.E.64 R10, desc[UR4][R20.64] ;  /* 0x00000004140a7981 */ /* 0x000ee8000c1e1b00 */
[----:B------:R-:W3:Y:S04]  /*0280*/  LDG.E.64 R12, desc[UR4][R2.64] ;  /* 0x00000004020c7981 */ /* 0x000ee8000c1e1b00 */
[----:B------:R-:W4:Y:S01]  /*0290*/  LDG.E.64 R6, desc[UR4][R18.64] ;  /* 0x0000000412067981 */ /* 0x000f22000c1e1b00 */
[----:B--2---:R-:W-:-:S08]  /*02a0*/  DMUL R14, R14, R16 ;  /* 0x000000100e0e7228 */ /* 0x004fd00000000000 */
[----:B---3--:R-:W-:-:S08]  /*02b0*/  DFMA R10, R10, R12, R14 ;  /* 0x0000000c0a0a722b */ /* 0x008fd0000000000e */
[----:B------:R-:W-:-:S08]  /*02c0*/  DADD R10, R10, R10 ;  /* 0x000000000a0a7229 */ /* 0x000fd0000000000a */
[----:B----4-:R-:W-:-:S07]  /*02d0*/  DADD R6, -R10, R6 ;  /* 0x000000000a067229 */ /* 0x010fce0000000106 */
[----:B------:R1:W-:Y:S04]  /*02e0*/  STG.E.64 desc[UR4][R18.64], R6 ;  /* 0x0000000612007986 */ /* 0x0003e8000c101b04 */
[----:B------:R-:W2:Y:S04]  /*02f0*/  LDG.E.64 R12, desc[UR4][R24.64] ;  /* 0x00000004180c7981 */ /* 0x000ea8000c1e1b00 */
[----:B------:R-:W2:Y:S04]  /*0300*/  LDG.E.64 R14, desc[UR4][R4.64] ;  /* 0x00000004040e7981 */ /* 0x000ea8000c1e1b00 */
[----:B0-----:R-:W3:Y:S04]  /*0310*/  LDG.E.64 R8, desc[UR4][R24.64+0x8] ;  /* 0x0000080418087981 */ /* 0x001ee8000c1e1b00 */
[----:B------:R-:W3:Y:S04]  /*0320*/  LDG.E.64 R10, desc[UR4][R2.64] ;  /* 0x00000004020a7981 */ /* 0x000ee8000c1e1b00 */
[----:B------:R-:W4:Y:S01]  /*0330*/  LDG.E.64 R16, desc[UR4][R22.64+0x8] ;  /* 0x0000080416107981 */ /* 0x000f22000c1e1b00 */
[----:B--2---:R-:W-:-:S08]  /*0340*/  DMUL R12, R12, R14 ;  /* 0x0000000e0c0c7228 */ /* 0x004fd00000000000 */
[----:B---3--:R-:W-:-:S08]  /*0350*/  DFMA R8, R8, R10, R12 ;  /* 0x0000000a0808722b */ /* 0x008fd0000000000c */
[----:B------:R-:W-:-:S08]  /*0360*/  DADD R8, R8, R8 ;  /* 0x0000000008087229 */ /* 0x000fd00000000008 */
[----:B----4-:R-:W-:-:S07]  /*0370*/  DADD R8, -R8, R16 ;  /* 0x0000000008087229 */ /* 0x010fce0000000110 */
[----:B------:R0:W-:Y:S04]  /*0380*/  STG.E.64 desc[UR4][R22.64+0x8], R8 ;  /* 0x0000080816007986 */ /* 0x0001e8000c101b04 */
[----:B------:R2:W3:Y:S04]  /*0390*/  LDG.E.64 R14, desc[UR4][R4.64] ;  /* 0x00000004040e7981 */ /* 0x0004e8000c1e1b00 */
[----:B------:R-:W3:Y:S04]  /*03a0*/  LDG.E.64 R12, desc[UR4][R20.64] ;  /* 0x00000004140c7981 */ /* 0x000ee8000c1e1b00 */
[----:B------:R4:W5:Y:S01]  /*03b0*/  LDG.E.64 R10, desc[UR4][R2.64] ;  /* 0x00000004020a7981 */ /* 0x000962000c1e1b00 */
[----:B--2---:R-:W2:Y:S03]  /*03c0*/  LDC.64 R4, c[0x0][0x398] ;  /* 0x0000e600ff047b82 */ /* 0x004ea60000000a00 */
[----:B-1----:R-:W5:Y:S04]  /*03d0*/  LDG.E.64 R6, desc[UR4][R20.64+0x8] ;  /* 0x0000080414067981 */ /* 0x002f68000c1e1b00 */
[----:B------:R-:W5:Y:S01]  /*03e0*/  LDG.E.64 R16, desc[UR4][R18.64+0x8] ;  /* 0x0000080412107981 */ /* 0x000f62000c1e1b00 */
[----:B----4-:R-:W1:Y:S01]  /*03f0*/  LDC.64 R2, c[0x0][0x3a0] ;  /* 0x0000e800ff027b82 */ /* 0x010e620000000a00 */
[----:B0-----:R-:W-:-:S02]  /*0400*/  IMAD.SHL.U32 R9, R0, 0x2, RZ ;  /* 0x0000000200097824 */ /* 0x001fc400078e00ff */
[----:B--2---:R-:W-:-:S04]  /*0410*/  IMAD.WIDE R4, R0, 0x8, R4 ;  /* 0x0000000800047825 */ /* 0x004fc800078e0204 */
[----:B-1----:R-:W-:Y:S01]  /*0420*/  IMAD.WIDE R2, R9, 0x8, R2 ;  /* 0x0000000809027825 */ /* 0x002fe200078e0202 */
[----:B---3--:R-:W-:-:S08]  /*0430*/  DMUL R12, R12, R14 ;  /* 0x0000000e0c0c7228 */ /* 0x008fd00000000000 */
[----:B-----5:R-:W-:-:S08]  /*0440*/  DFMA R6, R6, R10, -R12 ;  /* 0x0000000a0606722b */ /* 0x020fd0000000080c */
[----:B------:R-:W-:-:S08]  /*0450*/  DADD R6, R6, R6 ;  /* 0x0000000006067229 */ /* 0x000fd00000000006 */
[----:B------:R-:W-:-:S07]  /*0460*/  DADD R6, -R6, R16 ;  /* 0x0000000006067229 */ /* 0x000fce0000000110 */
[----:B------:R0:W-:Y:S04]  /*0470*/  STG.E.64 desc[UR4][R18.64+0x8], R6 ;  /* 0x0000080612007986 */ /* 0x0001e8000c101b04 */
[----:B------:R-:W2:Y:S04]  /*0480*/  LDG.E.64 R10, desc[UR4][R20.64] ;  /* 0x00000004140a7981 */ /* 0x000ea8000c1e1b00 */
[----:B------:R-:W2:Y:S04]  /*0490*/  LDG.E.64 R16, desc[UR4][R24.64+0x8] ;  /* 0x0000080418107981 */ /* 0x000ea8000c1e1b00 */
[----:B------:R-:W0:Y:S04]  /*04a0*/  LDG.E.64 R12, desc[UR4][R20.64+0x8] ;  /* 0x00000804140c7981 */ /* 0x000e28000c1e1b00 */
[----:B------:R-:W3:Y:S04]  /*04b0*/  LDG.E.64 R14, desc[UR4][R24.64] ;  /* 0x00000004180e7981 */ /* 0x000ee8000c1e1b00 */
[----:B------:R-:W4:Y:S04]  /*04c0*/  LDG.E.64 R2, desc[UR4][R2.64] ;  /* 0x0000000402027981 */ /* 0x000f28000c1e1b00 */
[----:B------:R-:W5:Y:S01]  /*04d0*/  LDG.E.64 R4, desc[UR4][R4.64] ;  /* 0x0000000404047981 */ /* 0x000f62000c1e1b00 */
[----:B------:R-:W-:Y:S01]  /*04e0*/  BSSY.RECONVERGENT B0, `(.L_x_0) ;  /* 0x000001b000007945 */ /* 0x000fe20003800200 */
[----:B--2---:R-:W-:-:S02]  /*04f0*/  DMUL R8, R10, R16 ;  /* 0x000000100a087228 */ /* 0x004fc40000000000 */
[----:B0-----:R-:W-:-:S06]  /*0500*/  DMUL R6, R12, R16 ;  /* 0x000000100c067228 */ /* 0x001fcc0000000000 */
[----:B---3--:R-:W-:Y:S02]  /*0510*/  DFMA R12, R14, R12, -R8 ;  /* 0x0000000c0e0c722b */ /* 0x008fe40000000808 */
[----:B------:R-:W-:-:S06]  /*0520*/  DFMA R10, R10, R14, R6 ;  /* 0x0000000e0a0a722b */ /* 0x000fcc0000000006 */
[----:B------:R-:W-:-:S08]  /*0530*/  DMUL R6, R12, R12 ;  /* 0x0000000c0c067228 */ /* 0x000fd00000000000 */
[----:B------:R-:W-:-:S06]  /*0540*/  DFMA R6, R10, R10, R6 ;  /* 0x0000000a0a06722b */ /* 0x000fcc0000000006 */
[----:B------:R-:W0:Y:S01]  /*0550*/  MUFU.RCP64H R9, R7 ;  /* 0x0000000700097308 */ /* 0x000e220000001800 */
[----:B------:R-:W-:-:S06]  /*0560*/  IMAD.MOV.U32 R8, RZ, RZ, 0x1 ;  /* 0x00000001ff087424 */ /* 0x000fcc00078e00ff */
[----:B0-----:R-:W-:-:S08]  /*0570*/  DFMA R26, -R6, R8, 1 ;  /* 0x3ff00000061a742b */ /* 0x001fd00000000108 */
[----:B------:R-:W-:-:S08]  /*0580*/  DFMA R26, R26, R26, R26 ;  /* 0x0000001a1a1a722b */ /* 0x000fd0000000001a */
[----:B------:R-:W-:Y:S02]  /*0590*/  DFMA R26, R8, R26, R8 ;  /* 0x0000001a081a722b */ /* 0x000fe40000000008 */
[----:B----4-:R-:W-:-:S06]  /*05a0*/  DADD R2, R2, R2 ;  /* 0x0000000002027229 */ /* 0x010fcc0000000002 */
[----:B------:R-:W-:Y:S02]  /*05b0*/  DFMA R8, -R6, R26, 1 ;  /* 0x3ff000000608742b */ /* 0x000fe4000000011a */
[----:B-----5:R-:W-:-:S06]  /*05c0*/  DMUL R4, R2, R4 ;  /* 0x0000000402047228 */ /* 0x020fcc0000000000 */
[----:B------:R-:W-:-:S08]  /*05d0*/  DFMA R8, R26, R8, R26 ;  /* 0x000000081a08722b */ /* 0x000fd0000000001a */
[----:B------:R-:W-:-:S08]  /*05e0*/  DMUL R2, R4, R8 ;  /* 0x0000000804027228 */ /* 0x000fd00000000000 */
[----:B------:R-:W-:-:S08]  /*05f0*/  DFMA R26, -R6, R2, R4 ;  /* 0x00000002061a722b */ /* 0x000fd00000000104 */
[----:B------:R-:W-:Y:S01]  /*0600*/  DFMA R2, R8, R26, R2 ;  /* 0x0000001a0802722b */ /* 0x000fe20000000002 */
[----:B------:R-:W-:-:S09]  /*0610*/  FSETP.GEU.AND P1, PT, |R5|, 6.5827683646048100446e-37, PT ;  /* 0x036000000500780b */ /* 0x000fd20003f2e200 */
[----:B------:R-:W-:-:S05]  /*0620*/  FFMA R0, RZ, R7, R3 ;  /* 0x00000007ff007223 */ /* 0x000fca0000000003 */
[----:B------:R-:W-:-:S13]  /*0630*/  FSETP.GT.AND P0, PT, |R0|, 1.469367938527859385e-39, PT ;  /* 0x001000000000780b */ /* 0x000fda0003f04200 */
[----:B------:R-:W-:Y:S05]  /*0640*/  @P0 BRA P1, `(.L_x_1) ;  /* 0x0000000000100947 */ /* 0x000fea0000800000 */
[----:B------:R-:W-:-:S07]  /*0650*/  MOV R0, 0x670 ;  /* 0x0000067000007802 */ /* 0x000fce0000000f00 */
[----:B------:R-:W-:Y:S05]  /*0660*/  CALL.REL.NOINC `($__internal_0_$__cuda_sm20_div_rn_f64_full) ;  /* 0x0000000000787944 */ /* 0x000fea0003c00000 */
[----:B------:R-:W-:Y:S02]  /*0670*/  IMAD.MOV.U32 R2, RZ, RZ, R4 ;  /* 0x000000ffff027224 */ /* 0x000fe400078e0004 */
[----:B------:R-:W-:-:S07]  /*0680*/  IMAD.MOV.U32 R3, RZ, RZ, R5 ;  /* 0x000000ffff037224 */ /* 0x000fce00078e0005 */
.L_x_1:
[----:B------:R-:W-:Y:S05]  /*0690*/  BSYNC.RECONVERGENT B0 ;  /* 0x0000000000007941 */ /* 0x000fea0003800200 */
.L_x_0:
[----:B------:R-:W2:Y:S01]  /*06a0*/  LDG.E.64 R4, desc[UR4][R22.64] ;  /* 0x0000000416047981 */ /* 0x000ea2000c1e1b00 */
[----:B------:R-:W-:-:S08]  /*06b0*/  DMUL R16, R16, R12 ;  /* 0x0000000c10107228 */ /* 0x000fd00000000000 */
[----:B------:R-:W-:-:S08]  /*06c0*/  DFMA R16, R14, R10, -R16 ;  /* 0x0000000a0e10722b */ /* 0x000fd00000000810 */
[----:B--2---:R-:W-:-:S07]  /*06d0*/  DFMA R4, R16, R2, R4 ;  /* 0x000000021004722b */ /* 0x004fce0000000004 */
[----:B------:R0:W-:Y:S04]  /*06e0*/  STG.E.64 desc[UR4][R22.64], R4 ;  /* 0x0000000416007986 */ /* 0x0001e8000c101b04 */
[----:B------:R-:W2:Y:S04]  /*06f0*/  LDG.E.64 R8, desc[UR4][R20.64+0x8] ;  /* 0x0000080414087981 */ /* 0x000ea8000c1e1b00 */
[----:B------:R-:W3:Y:S04]  /*0700*/  LDG.E.64 R6, desc[UR4][R20.64] ;  /* 0x0000000414067981 */ /* 0x000ee8000c1e1b00 */
[----:B------:R-:W4:Y:S01]  /*0710*/  LDG.E.64 R14, desc[UR4][R18.64] ;  /* 0x00000004120e7981 */ /* 0x000f22000c1e1b00 */
[----:B--2---:R-:W-:-:S08]  /*0720*/  DMUL R8, R12, R8 ;  /* 0x000000080c087228 */ /* 0x004fd00000000000 */
[----:B---3--:R-:W-:-:S08]  /*0730*/  DFMA R6, R10, R6, R8 ;  /* 0x000000060a06722b */ /* 0x008fd00000000008 */
[----:B----4-:R-:W-:-:S07]  /*0740*/  DFMA R6, R6, R2, R14 ;  /* 0x000000020606722b */ /* 0x010fce000000000e */
[----:B------:R-:W-:Y:S04]  /*0750*/  STG.E.64 desc[UR4][R18.64], R6 ;  /* 0x0000000612007986 */ /* 0x000fe8000c101b04 */
        /* <DEDUP_REMOVED lines=8> */
[----:B0-----:R-:W3:Y:S04]  /*07e0*/  LDG.E.64 R4, desc[UR4][R20.64+0x8] ;  /* 0x0000080414047981 */ /* 0x001ee8000c1e1b00 */
[----:B------:R-:W4:Y:S01]  /*07f0*/  LDG.E.64 R16, desc[UR4][R18.64+0x8] ;  /* 0x0000080412107981 */ /* 0x000f22000c1e1b00 */
[----:B--2---:R-:W-:-:S08]  /*0800*/  DMUL R14, R12, R14 ;  /* 0x0000000e0c0e7228 */ /* 0x004fd00000000000 */
[----:B---3--:R-:W-:-:S08]  /*0810*/  DFMA R4, R10, R4, -R14 ;  /* 0x000000040a04722b */ /* 0x008fd0000000080e */
[----:B----4-:R-:W-:-:S07]  /*0820*/  DFMA R4, R4, R2, R16 ;  /* 0x000000020404722b */ /* 0x010fce0000000010 */
[----:B------:R-:W-:Y:S01]  /*0830*/  STG.E.64 desc[UR4][R18.64+0x8], R4 ;  /* 0x0000080412007986 */ /* 0x000fe2000c101b04 */
[----:B------:R-:W-:Y:S05]  /*0840*/  EXIT ;  /* 0x000000000000794d */ /* 0x000fea0003800000 */
        .weak           $__internal_0_$__cuda_sm20_div_rn_f64_full
        .type           $__internal_0_$__cuda_sm20_div_rn_f64_full,@function
        .size           $__internal_0_$__cuda_sm20_div_rn_f64_full,(.L_x_8 - $__internal_0_$__cuda_sm20_div_rn_f64_full)
$__internal_0_$__cuda_sm20_div_rn_f64_full:
[C---:B------:R-:W-:Y:S01]  /*0850*/  FSETP.GEU.AND P0, PT, |R7|.reuse, 1.469367938527859385e-39, PT ;  /* 0x001000000700780b */ /* 0x040fe20003f0e200 */
[----:B------:R-:W-:Y:S01]  /*0860*/  IMAD.MOV.U32 R2, RZ, RZ, 0x1 ;  /* 0x00000001ff027424 */ /* 0x000fe200078e00ff */
[----:B------:R-:W-:Y:S01]  /*0870*/  LOP3.LUT R8, R7, 0x800fffff, RZ, 0xc0, !PT ;  /* 0x800fffff07087812 */ /* 0x000fe200078ec0ff */
[----:B------:R-:W-:Y:S01]  /*0880*/  IMAD.MOV.U32 R33, RZ, RZ, 0x1ca00000 ;  /* 0x1ca00000ff217424 */ /* 0x000fe200078e00ff */
[C---:B------:R-:W-:Y:S01]  /*0890*/  FSETP.GEU.AND P2, PT, |R5|.reuse, 1.469367938527859385e-39, PT ;  /* 0x001000000500780b */ /* 0x040fe20003f4e200 */
[----:B------:R-:W-:Y:S01]  /*08a0*/  BSSY.RECONVERGENT B1, `(.L_x_2) ;  /* 0x0000052000017945 */ /* 0x000fe20003800200 */
[----:B------:R-:W-:Y:S01]  /*08b0*/  LOP3.LUT R9, R8, 0x3ff00000, RZ, 0xfc, !PT ;  /* 0x3ff0000008097812 */ /* 0x000fe200078efcff */
[----:B------:R-:W-:Y:S01]  /*08c0*/  IMAD.MOV.U32 R8, RZ, RZ, R6 ;  /* 0x000000ffff087224 */ /* 0x000fe200078e0006 */
[----:B------:R-:W-:Y:S02]  /*08d0*/  LOP3.LUT R32, R5, 0x7ff00000, RZ, 0xc0, !PT ;  /* 0x7ff0000005207812 */ /* 0x000fe400078ec0ff */
[----:B------:R-:W-:-:S03]  /*08e0*/  LOP3.LUT R35, R7, 0x7ff00000, RZ, 0xc0, !PT ;  /* 0x7ff0000007237812 */ /* 0x000fc600078ec0ff */
[----:B------:R-:W-:Y:S01]  /*08f0*/  @!P0 DMUL R8, R6, 8.98846567431157953865e+307 ;  /* 0x7fe0000006088828 */ /* 0x000fe20000000000 */
[----:B------:R-:W-:-:S03]  /*0900*/  ISETP.GE.U32.AND P1, PT, R32, R35, PT ;  /* 0x000000232000720c */ /* 0x000fc60003f26070 */
[----:B------:R-:W-:Y:S02]  /*0910*/  @!P2 LOP3.LUT R29, R7, 0x7ff00000, RZ, 0xc0, !PT ;  /* 0x7ff00000071da812 */ /* 0x000fe400078ec0ff */
[----:B------:R-:W0:Y:S02]  /*0920*/  MUFU.RCP64H R3, R9 ;  /* 0x0000000900037308 */ /* 0x000e240000001800 */
[----:B------:R-:W-:Y:S02]  /*0930*/  @!P2 ISETP.GE.U32.AND P3, PT, R32, R29, PT ;  /* 0x0000001d2000a20c */ /* 0x000fe40003f66070 */
[----:B------:R-:W-:Y:S02]  /*0940*/  @!P0 LOP3.LUT R35, R9, 0x7ff00000, RZ, 0xc0, !PT ;  /* 0x7ff0000009238812 */ /* 0x000fe400078ec0ff */
[----:B------:R-:W-:-:S04]  /*0950*/  @!P2 SEL R29, R33, 0x63400000, !P3 ;  /* 0x63400000211da807 */ /* 0x000fc80005800000 */
[----:B------:R-:W-:-:S04]  /*0960*/  @!P2 LOP3.LUT R30, R29, 0x80000000, R5, 0xf8, !PT ;  /* 0x800000001d1ea812 */ /* 0x000fc800078ef805 */
[----:B------:R-:W-:Y:S01]  /*0970*/  @!P2 LOP3.LUT R31, R30, 0x100000, RZ, 0xfc, !PT ;  /* 0x001000001e1fa812 */ /* 0x000fe200078efcff */
[----:B------:R-:W-:Y:S01]  /*0980*/  @!P2 IMAD.MOV.U32 R30, RZ, RZ, RZ ;  /* 0x000000ffff1ea224 */ /* 0x000fe200078e00ff */
[----:B0-----:R-:W-:-:S08]  /*0990*/  DFMA R26, R2, -R8, 1 ;  /* 0x3ff00000021a742b */ /* 0x001fd00000000808 */
[----:B------:R-:W-:-:S08]  /*09a0*/  DFMA R26, R26, R26, R26 ;  /* 0x0000001a1a1a722b */ /* 0x000fd0000000001a */
[----:B------:R-:W-:Y:S01]  /*09b0*/  DFMA R2, R2, R26, R2 ;  /* 0x0000001a0202722b */ /* 0x000fe20000000002 */
[----:B------:R-:W-:Y:S01]  /*09c0*/  SEL R27, R33, 0x63400000, !P1 ;  /* 0x63400000211b7807 */ /* 0x000fe20004800000 */
[----:B------:R-:W-:-:S03]  /*09d0*/  IMAD.MOV.U32 R26, RZ, RZ, R4 ;  /* 0x000000ffff1a7224 */ /* 0x000fc600078e0004 */
[----:B------:R-:W-:-:S03]  /*09e0*/  LOP3.LUT R27, R27, 0x800fffff, R5, 0xf8, !PT ;  /* 0x800fffff1b1b7812 */ /* 0x000fc600078ef805 */
[----:B------:R-:W-:-:S03]  /*09f0*/  DFMA R28, R2, -R8, 1 ;  /* 0x3ff00000021c742b */ /* 0x000fc60000000808 */
[----:B------:R-:W-:-:S05]  /*0a00*/  @!P2 DFMA R26, R26, 2, -R30 ;  /* 0x400000001a1aa82b */ /* 0x000fca000000081e */
[----:B------:R-:W-:-:S08]  /*0a10*/  DFMA R2, R2, R28, R2 ;  /* 0x0000001c0202722b */ /* 0x000fd00000000002 */
[----:B------:R-:W-:-:S08]  /*0a20*/  DMUL R28, R2, R26 ;  /* 0x0000001a021c7228 */ /* 0x000fd00000000000 */
[----:B------:R-:W-:-:S08]  /*0a30*/  DFMA R30, R28, -R8, R26 ;  /* 0x800000081c1e722b */ /* 0x000fd0000000001a */
[----:B------:R-:W-:Y:S01]  /*0a40*/  DFMA R30, R2, R30, R28 ;  /* 0x0000001e021e722b */ /* 0x000fe2000000001c */
[----:B------:R-:W-:Y:S01]  /*0a50*/  IMAD.MOV.U32 R28, RZ, RZ, R32 ;  /* 0x000000ffff1c7224 */ /* 0x000fe200078e0020 */
[----:B------:R-:W-:-:S05]  /*0a60*/  @!P2 LOP3.LUT R28, R27, 0x7ff00000, RZ, 0xc0, !PT ;  /* 0x7ff000001b1ca812 */ /* 0x000fca00078ec0ff */
[----:B------:R-:W-:-:S05]  /*0a70*/  VIADD R2, R28, 0xffffffff ;  /* 0xffffffff1c027836 */ /* 0x000fca0000000000 */
[----:B------:R-:W-:Y:S01]  /*0a80*/  ISETP.GT.U32.AND P0, PT, R2, 0x7feffffe, PT ;  /* 0x7feffffe0200780c */ /* 0x000fe20003f04070 */
[----:B------:R-:W-:-:S05]  /*0a90*/  VIADD R2, R35, 0xffffffff ;  /* 0xffffffff23027836 */ /* 0x000fca0000000000 */
[----:B------:R-:W-:-:S13]  /*0aa0*/  ISETP.GT.U32.OR P0, PT, R2, 0x7feffffe, P0 ;  /* 0x7feffffe0200780c */ /* 0x000fda0000704470 */
[----:B------:R-:W-:Y:S05]  /*0ab0*/  @P0 BRA `(.L_x_3) ;  /* 0x00000000006c0947 */ /* 0x000fea0003800000 */
[----:B------:R-:W-:Y:S01]  /*0ac0*/  LOP3.LUT R3, R7, 0x7ff00000, RZ, 0xc0, !PT ;  /* 0x7ff0000007037812 */ /* 0x000fe200078ec0ff */
[----:B------:R-:W-:-:S03]  /*0ad0*/  IMAD.MOV.U32 R28, RZ, RZ, RZ ;  /* 0x000000ffff1c7224 */ /* 0x000fc600078e00ff */
[CC--:B------:R-:W-:Y:S02]  /*0ae0*/  VIADDMNMX R2, R32.reuse, -R3.reuse, 0xb9600000, !PT ;  /* 0xb960000020027446 */ /* 0x0c0fe40007800903 */
[----:B------:R-:W-:Y:S02]  /*0af0*/  ISETP.GE.U32.AND P0, PT, R32, R3, PT ;  /* 0x000000032000720c */ /* 0x000fe40003f06070 */
[----:B------:R-:W-:Y:S02]  /*0b00*/  VIMNMX R2, PT, PT, R2, 0x46a00000, PT ;  /* 0x46a0000002027848 */ /* 0x000fe40003fe0100 */
[----:B------:R-:W-:-:S05]  /*0b10*/  SEL R33, R33, 0x63400000, !P0 ;  /* 0x6340000021217807 */ /* 0x000fca0004000000 */
[----:B------:R-:W-:-:S04]  /*0b20*/  IMAD.IADD R4, R2, 0x1, -R33 ;  /* 0x0000000102047824 */ /* 0x000fc800078e0a21 */
[----:B------:R-:W-:-:S06]  /*0b30*/  VIADD R29, R4, 0x7fe00000 ;  /* 0x7fe00000041d7836 */ /* 0x000fcc0000000000 */
[----:B------:R-:W-:-:S10]  /*0b40*/  DMUL R2, R30, R28 ;  /* 0x0000001c1e027228 */ /* 0x000fd40000000000 */
[----:B------:R-:W-:-:S13]  /*0b50*/  FSETP.GTU.AND P0, PT, |R3|, 1.469367938527859385e-39, PT ;  /* 0x001000000300780b */ /* 0x000fda0003f0c200 */
[----:B------:R-:W-:Y:S05]  /*0b60*/  @P0 BRA `(.L_x_4) ;  /* 0x0000000000940947 */ /* 0x000fea0003800000 */
[----:B------:R-:W-:Y:S01]  /*0b70*/  DFMA R8, R30, -R8, R26 ;  /* 0x800000081e08722b */ /* 0x000fe2000000001a */
[----:B------:R-:W-:-:S09]  /*0b80*/  IMAD.MOV.U32 R28, RZ, RZ, RZ ;  /* 0x000000ffff1c7224 */ /* 0x000fd200078e00ff */
[C---:B------:R-:W-:Y:S02]  /*0b90*/  FSETP.NEU.AND P0, PT, R9.reuse, RZ, PT ;  /* 0x000000ff0900720b */ /* 0x040fe40003f0d000 */
[----:B------:R-:W-:-:S04]  /*0ba0*/  LOP3.LUT R5, R9, 0x80000000, R7, 0x48, !PT ;  /* 0x8000000009057812 */ /* 0x000fc800078e4807 */
[----:B------:R-:W-:-:S07]  /*0bb0*/  LOP3.LUT R29, R5, R29, RZ, 0xfc, !PT ;  /* 0x0000001d051d7212 */ /* 0x000fce00078efcff */
[----:B------:R-:W-:Y:S05]  /*0bc0*/  @!P0 BRA `(.L_x_4) ;  /* 0x00000000007c8947 */ /* 0x000fea0003800000 */
[----:B------:R-:W-:Y:S01]  /*0bd0*/  IMAD.MOV R7, RZ, RZ, -R4 ;  /* 0x000000ffff077224 */ /* 0x000fe200078e0a04 */
[----:B------:R-:W-:Y:S01]  /*0be0*/  DMUL.RP R28, R30, R28 ;  /* 0x0000001c1e1c7228 */ /* 0x000fe20000008000 */
[----:B------:R-:W-:-:S06]  /*0bf0*/  IMAD.MOV.U32 R6, RZ, RZ, RZ ;  /* 0x000000ffff067224 */ /* 0x000fcc00078e00ff */
[----:B------:R-:W-:-:S03]  /*0c00*/  DFMA R6, R2, -R6, R30 ;  /* 0x800000060206722b */ /* 0x000fc6000000001e */
[----:B------:R-:W-:-:S03]  /*0c10*/  LOP3.LUT R5, R29, R5, RZ, 0x3c, !PT ;  /* 0x000000051d057212 */ /* 0x000fc600078e3cff */
[----:B------:R-:W-:-:S04]  /*0c20*/  IADD3 R6, PT, PT, -R4, -0x43300000, RZ ;  /* 0xbcd0000004067810 */ /* 0x000fc80007ffe1ff */
[----:B------:R-:W-:-:S04]  /*0c30*/  FSETP.NEU.AND P0, PT, |R7|, R6, PT ;  /* 0x000000060700720b */ /* 0x000fc80003f0d200 */
[----:B------:R-:W-:Y:S02]  /*0c40*/  FSEL R2, R28, R2, !P0 ;  /* 0x000000021c027208 */ /* 0x000fe40004000000 */
[----:B------:R-:W-:Y:S01]  /*0c50*/  FSEL R3, R5, R3, !P0 ;  /* 0x0000000305037208 */ /* 0x000fe20004000000 */
[----:B------:R-:W-:Y:S06]  /*0c60*/  BRA `(.L_x_4) ;  /* 0x0000000000547947 */ /* 0x000fec0003800000 */
.L_x_3:
[----:B------:R-:W-:-:S14]  /*0c70*/  DSETP.NAN.AND P0, PT, R4, R4, PT ;  /* 0x000000040400722a */ /* 0x000fdc0003f08000 */
[----:B------:R-:W-:Y:S05]  /*0c80*/  @P0 BRA `(.L_x_5) ;  /* 0x0000000000440947 */ /* 0x000fea0003800000 */
[----:B------:R-:W-:-:S14]  /*0c90*/  DSETP.NAN.AND P0, PT, R6, R6, PT ;  /* 0x000000060600722a */ /* 0x000fdc0003f08000 */
[----:B------:R-:W-:Y:S05]  /*0ca0*/  @P0 BRA `(.L_x_6) ;  /* 0x0000000000300947 */ /* 0x000fea0003800000 */
[----:B------:R-:W-:Y:S01]  /*0cb0*/  ISETP.NE.AND P0, PT, R28, R35, PT ;  /* 0x000000231c00720c */ /* 0x000fe20003f05270 */
[----:B------:R-:W-:Y:S02]  /*0cc0*/  IMAD.MOV.U32 R2, RZ, RZ, 0x0 ;  /* 0x00000000ff027424 */ /* 0x000fe400078e00ff */
[----:B------:R-:W-:-:S10]  /*0cd0*/  IMAD.MOV.U32 R3, RZ, RZ, -0x80000 ;  /* 0xfff80000ff037424 */ /* 0x000fd400078e00ff */
[----:B------:R-:W-:Y:S05]  /*0ce0*/  @!P0 BRA `(.L_x_4) ;  /* 0x0000000000348947 */ /* 0x000fea0003800000 */
[----:B------:R-:W-:Y:S02]  /*0cf0*/  ISETP.NE.AND P0, PT, R28, 0x7ff00000, PT ;  /* 0x7ff000001c00780c */ /* 0x000fe40003f05270 */
[----:B------:R-:W-:Y:S02]  /*0d00*/  LOP3.LUT R3, R5, 0x80000000, R7, 0x48, !PT ;  /* 0x8000000005037812 */ /* 0x000fe400078e4807 */
[----:B------:R-:W-:-:S13]  /*0d10*/  ISETP.EQ.OR P0, PT, R35, RZ, !P0 ;  /* 0x000000ff2300720c */ /* 0x000fda0004702670 */
[----:B------:R-:W-:Y:S01]  /*0d20*/  @P0 LOP3.LUT R4, R3, 0x7ff00000, RZ, 0xfc, !PT ;  /* 0x7ff0000003040812 */ /* 0x000fe200078efcff */
[----:B------:R-:W-:Y:S02]  /*0d30*/  @!P0 IMAD.MOV.U32 R2, RZ, RZ, RZ ;  /* 0x000000ffff028224 */ /* 0x000fe400078e00ff */
[----:B------:R-:W-:Y:S02]  /*0d40*/  @P0 IMAD.MOV.U32 R2, RZ, RZ, RZ ;  /* 0x000000ffff020224 */ /* 0x000fe400078e00ff */
[----:B------:R-:W-:Y:S01]  /*0d50*/  @P0 IMAD.MOV.U32 R3, RZ, RZ, R4 ;  /* 0x000000ffff030224 */ /* 0x000fe200078e0004 */
[----:B------:R-:W-:Y:S06]  /*0d60*/  BRA `(.L_x_4) ;  /* 0x0000000000147947 */ /* 0x000fec0003800000 */
.L_x_6:
[----:B------:R-:W-:Y:S01]  /*0d70*/  LOP3.LUT R3, R7, 0x80000, RZ, 0xfc, !PT ;  /* 0x0008000007037812 */ /* 0x000fe200078efcff */
[----:B------:R-:W-:Y:S01]  /*0d80*/  IMAD.MOV.U32 R2, RZ, RZ, R6 ;  /* 0x000000ffff027224 */ /* 0x000fe200078e0006 */
[----:B------:R-:W-:Y:S06]  /*0d90*/  BRA `(.L_x_4) ;  /* 0x0000000000087947 */ /* 0x000fec0003800000 */
.L_x_5:
[----:B------:R-:W-:Y:S01]  /*0da0*/  LOP3.LUT R3, R5, 0x80000, RZ, 0xfc, !PT ;  /* 0x0008000005037812 */ /* 0x000fe200078efcff */
[----:B------:R-:W-:-:S07]  /*0db0*/  IMAD.MOV.U32 R2, RZ, RZ, R4 ;  /* 0x000000ffff027224 */ /* 0x000fce00078e0004 */
.L_x_4:
[----:B------:R-:W-:Y:S05]  /*0dc0*/  BSYNC.RECONVERGENT B1 ;  /* 0x0000000000017941 */ /* 0x000fea0003800200 */
.L_x_2:
[----:B------:R-:W-:Y:S02]  /*0dd0*/  IMAD.MOV.U32 R4, RZ, RZ, R2 ;  /* 0x000000ffff047224 */ /* 0x000fe400078e0002 */
[----:B------:R-:W-:Y:S02]  /*0de0*/  IMAD.MOV.U32 R5, RZ, RZ, R3 ;  /* 0x000000ffff057224 */ /* 0x000fe400078e0003 */
[----:B------:R-:W-:Y:S02]  /*0df0*/  IMAD.MOV.U32 R2, RZ, RZ, R0 ;  /* 0x000000ffff027224 */ /* 0x000fe400078e0000 */
[----:B------:R-:W-:-:S04]  /*0e00*/  IMAD.MOV.U32 R3, RZ, RZ, 0x0 ;  /* 0x00000000ff037424 */ /* 0x000fc800078e00ff */
[----:B------:R-:W-:Y:S05]  /*0e10*/  RET.REL.NODEC R2 `(accumulate_gradient_kernel) ;  /* 0xfffffff002787950 */ /* 0x000fea0003c3ffff */
.L_x_7:
[----:B------:R-:W-:-:S00]  /*0e20*/  BRA `(.L_x_7) ;  /* 0xfffffffc00fc7947 */ /* 0x000fc0000383ffff */
[----:B------:R-:W-:-:S00]  /*0e30*/  NOP ;  /* 0x0000000000007918 */ /* 0x000fc00000000000 */
        /* <DEDUP_REMOVED lines=12> */
.L_x_8:


//--------------------- .nv.shared.reserved.0     --------------------------
	.section	.nv.shared.reserved.0,"aw",@nobits
	.weak		__nv_reservedSMEM_offset_0_alias
	.size		__nv_reservedSMEM_offset_0_alias, 0, 64
	.other		__nv_reservedSMEM_offset_0_alias,@"STO_CUDA_RESERVED_SHARED STV_DEFAULT"
__nv_reservedSMEM_offset_0_alias:
	.zero		0
	.zero		64


//--------------------- .nv.constant0.accumulate_gradient_kernel --------------------------
	.section	.nv.constant0.accumulate_gradient_kernel,"a",@progbits
	.sectionflags	@""
	.align	4
.nv.constant0.accumulate_gradient_kernel:
	.zero		964


//--------------------- SYMBOLS --------------------------

	.type		.nv.reservedSmem.offset0,@object
	.size		.nv.reservedSmem.offset0,0x4
